	.headerflags	@"EF_CUDA_TEXMODE_UNIFIED EF_CUDA_64BIT_ADDRESS EF_CUDA_SM89 EF_CUDA_VIRTUAL_SM(EF_CUDA_SM89)"
	.elftype	@"ET_EXEC"


//--------------------- .nv.info                  --------------------------
	.section	.nv.info,"",@"SHT_CUDA_INFO"
	.align	4


	//----- nvinfo : EIATTR_REGCOUNT
	.align		4
        /*0000*/ 	.byte	0x04, 0x2f
        /*0002*/ 	.short	(.L_1 - .L_0)
	.align		4
.L_0:
        /*0004*/ 	.word	index@(triton__0d1d2d34de)
        /*0008*/ 	.word	0x00000024


	//----- nvinfo : EIATTR_MAX_STACK_SIZE
	.align		4
.L_1:
        /*000c*/ 	.byte	0x04, 0x23
        /*000e*/ 	.short	(.L_3 - .L_2)
	.align		4
.L_2:
        /*0010*/ 	.word	index@(triton__0d1d2d34de)
        /*0014*/ 	.word	0x00000000


	//----- nvinfo : EIATTR_MIN_STACK_SIZE
	.align		4
.L_3:
        /*0018*/ 	.byte	0x04, 0x12
        /*001a*/ 	.short	(.L_5 - .L_4)
	.align		4
.L_4:
        /*001c*/ 	.word	index@(triton__0d1d2d34de)
        /*0020*/ 	.word	0x00000000


	//----- nvinfo : EIATTR_FRAME_SIZE
	.align		4
.L_5:
        /*0024*/ 	.byte	0x04, 0x11
        /*0026*/ 	.short	(.L_7 - .L_6)
	.align		4
.L_6:
        /*0028*/ 	.word	index@(triton__0d1d2d34de)
        /*002c*/ 	.word	0x00000000
.L_7:


//--------------------- .nv.info.triton__0d1d2d34de --------------------------
	.section	.nv.info.triton__0d1d2d34de,"",@"SHT_CUDA_INFO"
	.align	4


	//----- nvinfo : EIATTR_CUDA_API_VERSION
	.align		4
        /*0000*/ 	.byte	0x04, 0x37
        /*0002*/ 	.short	(.L_9 - .L_8)
.L_8:
        /*0004*/ 	.word	0x0000007b


	//----- nvinfo : EIATTR_PARAM_CBANK
	.align		4
.L_9:
        /*0008*/ 	.byte	0x04, 0x0a
        /*000a*/ 	.short	(.L_11 - .L_10)
	.align		4
.L_10:
        /*000c*/ 	.word	index@(.nv.constant0.triton__0d1d2d34de)
        /*0010*/ 	.short	0x0160
        /*0012*/ 	.short	0x0020


	//----- nvinfo : EIATTR_CBANK_PARAM_SIZE
	.align		4
.L_11:
        /*0014*/ 	.byte	0x03, 0x19
        /*0016*/ 	.short	0x0020


	//----- nvinfo : EIATTR_KPARAM_INFO
	.align		4
        /*0018*/ 	.byte	0x04, 0x17
        /*001a*/ 	.short	(.L_13 - .L_12)
.L_12:
        /*001c*/ 	.word	0x00000000
        /*0020*/ 	.short	0x0004
        /*0022*/ 	.short	0x001c
        /*0024*/ 	.byte	0x00, 0xf0, 0x11, 0x00


	//----- nvinfo : EIATTR_KPARAM_INFO
	.align		4
.L_13:
        /*0028*/ 	.byte	0x04, 0x17
        /*002a*/ 	.short	(.L_15 - .L_14)
.L_14:
        /*002c*/ 	.word	0x00000000
        /*0030*/ 	.short	0x0003
        /*0032*/ 	.short	0x0018
        /*0034*/ 	.byte	0x00, 0xf0, 0x11, 0x00


	//----- nvinfo : EIATTR_KPARAM_INFO
	.align		4
.L_15:
        /*0038*/ 	.byte	0x04, 0x17
        /*003a*/ 	.short	(.L_17 - .L_16)
.L_16:
        /*003c*/ 	.word	0x00000000
        /*0040*/ 	.short	0x0002
        /*0042*/ 	.short	0x0010
        /*0044*/ 	.byte	0x00, 0xf0, 0x21, 0x00


	//----- nvinfo : EIATTR_KPARAM_INFO
	.align		4
.L_17:
        /*0048*/ 	.byte	0x04, 0x17
        /*004a*/ 	.short	(.L_19 - .L_18)
.L_18:
        /*004c*/ 	.word	0x00000000
        /*0050*/ 	.short	0x0001
        /*0052*/ 	.short	0x0008
        /*0054*/ 	.byte	0x00, 0xf0, 0x21, 0x00


	//----- nvinfo : EIATTR_KPARAM_INFO
	.align		4
.L_19:
        /*0058*/ 	.byte	0x04, 0x17
        /*005a*/ 	.short	(.L_21 - .L_20)
.L_20:
        /*005c*/ 	.word	0x00000000
        /*0060*/ 	.short	0x0000
        /*0062*/ 	.short	0x0000
        /*0064*/ 	.byte	0x00, 0xf0, 0x21, 0x00


	//----- nvinfo : EIATTR_MAXREG_COUNT
	.align		4
.L_21:
        /*0068*/ 	.byte	0x03, 0x1b
        /*006a*/ 	.short	0x00ff


	//----- nvinfo : EIATTR_EXIT_INSTR_OFFSETS
	.align		4
        /*006c*/ 	.byte	0x04, 0x1c
        /*006e*/ 	.short	(.L_23 - .L_22)


	//   ....[0]....
.L_22:
        /*0070*/ 	.word	0x00000f20


	//   ....[1]....
        /*0074*/ 	.word	0x00000f40


	//----- nvinfo : EIATTR_MAX_THREADS
	.align		4
.L_23:
        /*0078*/ 	.byte	0x04, 0x05
        /*007a*/ 	.short	(.L_25 - .L_24)
.L_24:
        /*007c*/ 	.word	0x00000080
        /*0080*/ 	.word	0x00000001
        /*0084*/ 	.word	0x00000001
.L_25:


//--------------------- .nv.rel.action            --------------------------
	.section	.nv.rel.action,"",@"SHT_CUDA_RELOCINFO"
	.align	8
	.sectionentsize	8
        /*0000*/ 	.byte	0x73, 0x00, 0x00, 0x00, 0x00, 0x00, 0x00, 0x00, 0x00, 0x00, 0x00, 0x11, 0x25, 0x00, 0x05, 0x36


//--------------------- .nv.constant0.triton__0d1d2d34de --------------------------
	.section	.nv.constant0.triton__0d1d2d34de,"a",@progbits
	.align	4
.nv.constant0.triton__0d1d2d34de:
	.zero		384


//--------------------- .text.triton__0d1d2d34de  --------------------------
	.section	.text.triton__0d1d2d34de,"ax",@progbits
	.sectioninfo	@"SHI_REGISTERS=36"
	.align	128
        .global         triton__0d1d2d34de
        .type           triton__0d1d2d34de,@function
        .size           triton__0d1d2d34de,(.L_x_1 - triton__0d1d2d34de)
        .other          triton__0d1d2d34de,@"STO_CUDA_ENTRY STV_DEFAULT"
triton__0d1d2d34de:
.text.triton__0d1d2d34de:
[----:B------:R-:W-:-:S02]  /*0000*/  IMAD.MOV.U32 R1, RZ, RZ, c[0x0][0x28] ;  /* 0x00000a00ff017624 */ /* 0x000fc400078e00ff */
[----:B------:R-:W-:Y:S01]  /*0010*/  IABS R5, c[0x0][0x178] ;  /* 0x00005e0000057a13 */ /* 0x000fe20000000000 */
[----:B------:R-:W0:Y:S01]  /*0020*/  S2R R0, SR_TID.X ;  /* 0x0000000000007919 */ /* 0x000e220000002100 */
[----:B------:R-:W-:Y:S01]  /*0030*/  IMAD.MOV.U32 R29, RZ, RZ, 0x2 ;  /* 0x00000002ff1d7424 */ /* 0x000fe200078e00ff */
[----:B------:R-:W-:Y:S01]  /*0040*/  PRMT R25, RZ, 0x7610, R25 ;  /* 0x00007610ff197816 */ /* 0x000fe20000000019 */
[----:B------:R-:W1:Y:S01]  /*0050*/  I2F.RP R4, R5 ;  /* 0x0000000500047306 */ /* 0x000e620000209400 */
[----:B------:R-:W2:Y:S01]  /*0060*/  S2R R7, SR_CTAID.X ;  /* 0x0000000000077919 */ /* 0x000ea20000002500 */
[----:B------:R-:W-:-:S06]  /*0070*/  ULDC.64 UR4, c[0x0][0x118] ;  /* 0x0000460000047ab9 */ /* 0x000fcc0000000a00 */
[----:B-1----:R-:W1:Y:S01]  /*0080*/  MUFU.RCP R4, R4 ;  /* 0x0000000400047308 */ /* 0x002e620000001000 */
[----:B0-----:R-:W-:-:S05]  /*0090*/  IMAD.SHL.U32 R0, R0, 0x8, RZ ;  /* 0x0000000800007824 */ /* 0x001fca00078e00ff */
[----:B------:R-:W-:-:S05]  /*00a0*/  LOP3.LUT R0, R0, 0x3f8, RZ, 0xc0, !PT ;  /* 0x000003f800007812 */ /* 0x000fca00078ec0ff */
[----:B--2---:R-:W-:Y:S01]  /*00b0*/  IMAD R0, R7, 0x400, R0 ;  /* 0x0000040007007824 */ /* 0x004fe200078e0200 */
[----:B-1----:R-:W-:-:S04]  /*00c0*/  IADD3 R2, R4, 0xffffffe, RZ ;  /* 0x0ffffffe04027810 */ /* 0x002fc80007ffe0ff */
[----:B------:R0:W1:Y:S01]  /*00d0*/  F2I.FTZ.U32.TRUNC.NTZ R3, R2 ;  /* 0x0000000200037305 */ /* 0x000062000021f000 */
[C---:B------:R-:W-:Y:S02]  /*00e0*/  IADD3 R12, R0.reuse, 0x1, RZ ;  /* 0x00000001000c7810 */ /* 0x040fe40007ffe0ff */
[C---:B------:R-:W-:Y:S02]  /*00f0*/  IADD3 R11, R0.reuse, 0x2, RZ ;  /* 0x00000002000b7810 */ /* 0x040fe40007ffe0ff */
[----:B------:R-:W-:Y:S02]  /*0100*/  IABS R4, R12 ;  /* 0x0000000c00047213 */ /* 0x000fe40000000000 */
[----:B------:R-:W-:Y:S01]  /*0110*/  IABS R20, R11 ;  /* 0x0000000b00147213 */ /* 0x000fe20000000000 */
[----:B0-----:R-:W-:Y:S01]  /*0120*/  IMAD.MOV.U32 R2, RZ, RZ, RZ ;  /* 0x000000ffff027224 */ /* 0x001fe200078e00ff */
[C---:B------:R-:W-:Y:S02]  /*0130*/  IADD3 R14, R0.reuse, 0x3, RZ ;  /* 0x00000003000e7810 */ /* 0x040fe40007ffe0ff */
[----:B------:R-:W-:-:S02]  /*0140*/  IADD3 R10, R0, 0x4, RZ ;  /* 0x00000004000a7810 */ /* 0x000fc40007ffe0ff */
[----:B------:R-:W-:Y:S01]  /*0150*/  IABS R18, R14 ;  /* 0x0000000e00127213 */ /* 0x000fe20000000000 */
[--C-:B-1----:R-:W-:Y:S01]  /*0160*/  IMAD.MOV R6, RZ, RZ, -R3.reuse ;  /* 0x000000ffff067224 */ /* 0x102fe200078e0a03 */
[----:B------:R-:W-:Y:S02]  /*0170*/  IABS R22, R10 ;  /* 0x0000000a00167213 */ /* 0x000fe40000000000 */
[----:B------:R-:W-:Y:S01]  /*0180*/  IADD3 R16, R0, 0x6, RZ ;  /* 0x0000000600107810 */ /* 0x000fe20007ffe0ff */
[----:B------:R-:W-:Y:S01]  /*0190*/  IMAD R7, R6, R5, RZ ;  /* 0x0000000506077224 */ /* 0x000fe200078e02ff */
[----:B------:R-:W-:Y:S02]  /*01a0*/  IADD3 R17, R0, 0x5, RZ ;  /* 0x0000000500117810 */ /* 0x000fe40007ffe0ff */
[----:B------:R-:W-:Y:S01]  /*01b0*/  IABS R26, R16 ;  /* 0x00000010001a7213 */ /* 0x000fe20000000000 */
[----:B------:R-:W-:Y:S01]  /*01c0*/  IMAD.HI.U32 R3, R3, R7, R2 ;  /* 0x0000000703037227 */ /* 0x000fe200078e0002 */
[----:B------:R-:W-:-:S02]  /*01d0*/  IABS R24, R17 ;  /* 0x0000001100187213 */ /* 0x000fc40000000000 */
[----:B------:R-:W-:Y:S01]  /*01e0*/  IABS R28, R0 ;  /* 0x00000000001c7213 */ /* 0x000fe20000000000 */
[----:B------:R-:W-:Y:S01]  /*01f0*/  IMAD.MOV.U32 R2, RZ, RZ, R4 ;  /* 0x000000ffff027224 */ /* 0x000fe200078e0004 */
[----:B------:R-:W-:Y:S01]  /*0200*/  LOP3.LUT R12, R12, c[0x0][0x178], RZ, 0x3c, !PT ;  /* 0x00005e000c0c7a12 */ /* 0x000fe200078e3cff */
[----:B------:R-:W-:Y:S01]  /*0210*/  IMAD.HI.U32 R9, R3, R20, RZ ;  /* 0x0000001403097227 */ /* 0x000fe200078e00ff */
[----:B------:R-:W-:Y:S02]  /*0220*/  LOP3.LUT R11, R11, c[0x0][0x178], RZ, 0x3c, !PT ;  /* 0x00005e000b0b7a12 */ /* 0x000fe400078e3cff */
[----:B------:R-:W-:Y:S01]  /*0230*/  LOP3.LUT R14, R14, c[0x0][0x178], RZ, 0x3c, !PT ;  /* 0x00005e000e0e7a12 */ /* 0x000fe200078e3cff */
[----:B------:R-:W-:Y:S01]  /*0240*/  IMAD.HI.U32 R13, R3, R2, RZ ;  /* 0x00000002030d7227 */ /* 0x000fe200078e00ff */
[----:B------:R-:W-:Y:S02]  /*0250*/  LOP3.LUT R16, R16, c[0x0][0x178], RZ, 0x3c, !PT ;  /* 0x00005e0010107a12 */ /* 0x000fe400078e3cff */
[----:B------:R-:W-:Y:S01]  /*0260*/  LOP3.LUT R10, R10, c[0x0][0x178], RZ, 0x3c, !PT ;  /* 0x00005e000a0a7a12 */ /* 0x000fe200078e3cff */
[----:B------:R-:W-:Y:S01]  /*0270*/  IMAD.MOV R4, RZ, RZ, -R13 ;  /* 0x000000ffff047224 */ /* 0x000fe200078e0a0d */
[----:B------:R-:W-:Y:S01]  /*0280*/  LOP3.LUT R17, R17, c[0x0][0x178], RZ, 0x3c, !PT ;  /* 0x00005e0011117a12 */ /* 0x000fe200078e3cff */
[----:B------:R-:W-:-:S04]  /*0290*/  IMAD.HI.U32 R8, R3, R18, RZ ;  /* 0x0000001203087227 */ /* 0x000fc800078e00ff */
[C---:B------:R-:W-:Y:S02]  /*02a0*/  IMAD R2, R5.reuse, R4, R2 ;  /* 0x0000000405027224 */ /* 0x040fe400078e0202 */
[----:B------:R-:W-:Y:S02]  /*02b0*/  IMAD.MOV R4, RZ, RZ, -R9 ;  /* 0x000000ffff047224 */ /* 0x000fe400078e0a09 */
[----:B------:R-:W-:Y:S01]  /*02c0*/  IMAD.MOV R6, RZ, RZ, -R8 ;  /* 0x000000ffff067224 */ /* 0x000fe200078e0a08 */
[C---:B------:R-:W-:Y:S01]  /*02d0*/  ISETP.GT.U32.AND P1, PT, R5.reuse, R2, PT ;  /* 0x000000020500720c */ /* 0x040fe20003f24070 */
[----:B------:R-:W-:Y:S02]  /*02e0*/  IMAD R20, R5, R4, R20 ;  /* 0x0000000405147224 */ /* 0x000fe400078e0214 */
[----:B------:R-:W-:-:S03]  /*02f0*/  IMAD.HI.U32 R7, R3, R22, RZ ;  /* 0x0000001603077227 */ /* 0x000fc600078e00ff */
[C---:B------:R-:W-:Y:S01]  /*0300*/  ISETP.GT.U32.AND P0, PT, R5.reuse, R20, PT ;  /* 0x000000140500720c */ /* 0x040fe20003f04070 */
[----:B------:R-:W-:Y:S02]  /*0310*/  IMAD R18, R5, R6, R18 ;  /* 0x0000000605127224 */ /* 0x000fe400078e0212 */
[----:B------:R-:W-:Y:S02]  /*0320*/  IMAD.MOV R15, RZ, RZ, -R7 ;  /* 0x000000ffff0f7224 */ /* 0x000fe400078e0a07 */
[----:B------:R-:W-:Y:S01]  /*0330*/  IMAD.HI.U32 R4, R3, R26, RZ ;  /* 0x0000001a03047227 */ /* 0x000fe200078e00ff */
[----:B------:R-:W-:Y:S02]  /*0340*/  ISETP.GT.U32.AND P3, PT, R5, R18, PT ;  /* 0x000000120500720c */ /* 0x000fe40003f64070 */
[----:B------:R-:W-:Y:S01]  /*0350*/  @!P1 IADD3 R13, R13, 0x1, RZ ;  /* 0x000000010d0d9810 */ /* 0x000fe20007ffe0ff */
[----:B------:R-:W-:Y:S02]  /*0360*/  @!P1 IMAD.IADD R2, R2, 0x1, -R5 ;  /* 0x0000000102029824 */ /* 0x000fe400078e0a05 */
[----:B------:R-:W-:Y:S01]  /*0370*/  IMAD R22, R5, R15, R22 ;  /* 0x0000000f05167224 */ /* 0x000fe200078e0216 */
[----:B------:R-:W-:Y:S01]  /*0380*/  IADD3 R15, R0, 0x7, RZ ;  /* 0x00000007000f7810 */ /* 0x000fe20007ffe0ff */
[----:B------:R-:W-:Y:S01]  /*0390*/  IMAD.MOV R23, RZ, RZ, -R4 ;  /* 0x000000ffff177224 */ /* 0x000fe200078e0a04 */
[----:B------:R-:W-:Y:S01]  /*03a0*/  ISETP.GE.U32.AND P4, PT, R2, R5, PT ;  /* 0x000000050200720c */ /* 0x000fe20003f86070 */
[----:B------:R-:W-:Y:S01]  /*03b0*/  IMAD.HI.U32 R6, R3, R24, RZ ;  /* 0x0000001803067227 */ /* 0x000fe200078e00ff */
[----:B------:R-:W-:-:S02]  /*03c0*/  ISETP.GT.U32.AND P5, PT, R5, R22, PT ;  /* 0x000000160500720c */ /* 0x000fc40003fa4070 */
[----:B------:R-:W-:Y:S01]  /*03d0*/  IABS R30, R15 ;  /* 0x0000000f001e7213 */ /* 0x000fe20000000000 */
[----:B------:R-:W-:Y:S01]  /*03e0*/  @!P0 IMAD.IADD R20, R20, 0x1, -R5 ;  /* 0x0000000114148824 */ /* 0x000fe200078e0a05 */
[----:B------:R-:W-:Y:S01]  /*03f0*/  @!P0 IADD3 R9, R9, 0x1, RZ ;  /* 0x0000000109098810 */ /* 0x000fe20007ffe0ff */
[----:B------:R-:W-:Y:S01]  /*0400*/  IMAD R26, R5, R23, R26 ;  /* 0x00000017051a7224 */ /* 0x000fe200078e021a */
[----:B------:R-:W-:Y:S01]  /*0410*/  @!P3 IADD3 R8, R8, 0x1, RZ ;  /* 0x000000010808b810 */ /* 0x000fe20007ffe0ff */
[----:B------:R-:W-:Y:S01]  /*0420*/  IMAD.HI.U32 R2, R3, R28, RZ ;  /* 0x0000001c03027227 */ /* 0x000fe200078e00ff */
[----:B------:R-:W-:Y:S02]  /*0430*/  ISETP.GE.U32.AND P6, PT, R20, R5, PT ;  /* 0x000000051400720c */ /* 0x000fe40003fc6070 */
[----:B------:R-:W-:Y:S01]  /*0440*/  ISETP.GT.U32.AND P1, PT, R5, R26, PT ;  /* 0x0000001a0500720c */ /* 0x000fe20003f24070 */
[----:B------:R-:W-:Y:S01]  /*0450*/  IMAD.MOV R21, RZ, RZ, -R6 ;  /* 0x000000ffff157224 */ /* 0x000fe200078e0a06 */
[----:B------:R-:W-:Y:S01]  /*0460*/  @P4 IADD3 R13, R13, 0x1, RZ ;  /* 0x000000010d0d4810 */ /* 0x000fe20007ffe0ff */
[----:B------:R-:W-:Y:S01]  /*0470*/  IMAD.MOV R19, RZ, RZ, -R2 ;  /* 0x000000ffff137224 */ /* 0x000fe200078e0a02 */
[----:B------:R-:W-:Y:S01]  /*0480*/  @!P5 IADD3 R7, R7, 0x1, RZ ;  /* 0x000000010707d810 */ /* 0x000fe20007ffe0ff */
[----:B------:R-:W-:Y:S01]  /*0490*/  IMAD R24, R5, R21, R24 ;  /* 0x0000001505187224 */ /* 0x000fe200078e0218 */
[----:B------:R-:W-:Y:S01]  /*04a0*/  LOP3.LUT R15, R15, c[0x0][0x178], RZ, 0x3c, !PT ;  /* 0x00005e000f0f7a12 */ /* 0x000fe200078e3cff */
[----:B------:R-:W-:Y:S01]  /*04b0*/  IMAD.HI.U32 R3, R3, R30, RZ ;  /* 0x0000001e03037227 */ /* 0x000fe200078e00ff */
[----:B------:R-:W-:-:S02]  /*04c0*/  PRMT R23, RZ, 0x7610, R23 ;  /* 0x00007610ff177816 */ /* 0x000fc40000000017 */
[----:B------:R-:W-:Y:S01]  /*04d0*/  ISETP.GT.U32.AND P2, PT, R5, R24, PT ;  /* 0x000000180500720c */ /* 0x000fe20003f44070 */
[----:B------:R-:W-:Y:S01]  /*04e0*/  @!P3 IMAD.IADD R18, R18, 0x1, -R5 ;  /* 0x000000011212b824 */ /* 0x000fe200078e0a05 */
[----:B------:R-:W-:Y:S01]  /*04f0*/  @P6 IADD3 R9, R9, 0x1, RZ ;  /* 0x0000000109096810 */ /* 0x000fe20007ffe0ff */
[C---:B------:R-:W-:Y:S01]  /*0500*/  IMAD R20, R5.reuse, R19, R28 ;  /* 0x0000001305147224 */ /* 0x040fe200078e021c */
[----:B------:R-:W-:Y:S01]  /*0510*/  @!P1 IADD3 R4, R4, 0x1, RZ ;  /* 0x0000000104049810 */ /* 0x000fe20007ffe0ff */
[----:B------:R-:W-:Y:S01]  /*0520*/  IMAD.MOV R19, RZ, RZ, -R3 ;  /* 0x000000ffff137224 */ /* 0x000fe200078e0a03 */
[----:B------:R-:W-:Y:S01]  /*0530*/  ISETP.GE.U32.AND P4, PT, R18, R5, PT ;  /* 0x000000051200720c */ /* 0x000fe20003f86070 */
[--C-:B------:R-:W-:Y:S01]  /*0540*/  @!P5 IMAD.IADD R22, R22, 0x1, -R5.reuse ;  /* 0x000000011616d824 */ /* 0x100fe200078e0a05 */
[C---:B------:R-:W-:Y:S01]  /*0550*/  ISETP.GT.U32.AND P0, PT, R5.reuse, R20, PT ;  /* 0x000000140500720c */ /* 0x040fe20003f04070 */
[C---:B------:R-:W-:Y:S02]  /*0560*/  IMAD R18, R5.reuse, R19, R30 ;  /* 0x0000001305127224 */ /* 0x040fe400078e021e */
[--C-:B------:R-:W-:Y:S01]  /*0570*/  @!P1 IMAD.IADD R26, R26, 0x1, -R5.reuse ;  /* 0x000000011a1a9824 */ /* 0x100fe200078e0a05 */
[----:B------:R-:W-:Y:S01]  /*0580*/  ISETP.GE.U32.AND P6, PT, R22, R5, PT ;  /* 0x000000051600720c */ /* 0x000fe20003fc6070 */
[----:B------:R-:W-:Y:S01]  /*0590*/  @!P2 IMAD.IADD R24, R24, 0x1, -R5 ;  /* 0x000000011818a824 */ /* 0x000fe200078e0a05 */
[----:B------:R-:W-:-:S02]  /*05a0*/  ISETP.GT.U32.AND P3, PT, R5, R18, PT ;  /* 0x000000120500720c */ /* 0x000fc40003f64070 */
[-C--:B------:R-:W-:Y:S02]  /*05b0*/  ISETP.GE.U32.AND P5, PT, R26, R5.reuse, PT ;  /* 0x000000051a00720c */ /* 0x080fe40003fa6070 */
[----:B------:R-:W-:Y:S02]  /*05c0*/  @!P2 IADD3 R6, R6, 0x1, RZ ;  /* 0x000000010606a810 */ /* 0x000fe40007ffe0ff */
[----:B------:R-:W-:Y:S01]  /*05d0*/  @P4 IADD3 R8, R8, 0x1, RZ ;  /* 0x0000000108084810 */ /* 0x000fe20007ffe0ff */
[--C-:B------:R-:W-:Y:S01]  /*05e0*/  @!P0 IMAD.IADD R20, R20, 0x1, -R5.reuse ;  /* 0x0000000114148824 */ /* 0x100fe200078e0a05 */
[----:B------:R-:W-:Y:S02]  /*05f0*/  ISETP.GE.U32.AND P4, PT, R24, R5, PT ;  /* 0x000000051800720c */ /* 0x000fe40003f86070 */
[----:B------:R-:W-:Y:S02]  /*0600*/  ISETP.GE.AND P1, PT, R11, RZ, PT ;  /* 0x000000ff0b00720c */ /* 0x000fe40003f26270 */
[----:B------:R-:W-:Y:S01]  /*0610*/  @P6 IADD3 R7, R7, 0x1, RZ ;  /* 0x0000000107076810 */ /* 0x000fe20007ffe0ff */
[----:B------:R-:W-:Y:S01]  /*0620*/  @!P3 IMAD.IADD R18, R18, 0x1, -R5 ;  /* 0x000000011212b824 */ /* 0x000fe200078e0a05 */
[----:B------:R-:W-:-:S02]  /*0630*/  ISETP.GE.AND P6, PT, R12, RZ, PT ;  /* 0x000000ff0c00720c */ /* 0x000fc40003fc6270 */
[-C--:B------:R-:W-:Y:S02]  /*0640*/  ISETP.GE.U32.AND P2, PT, R20, R5.reuse, PT ;  /* 0x000000051400720c */ /* 0x080fe40003f46070 */
[----:B------:R-:W-:Y:S02]  /*0650*/  @P5 IADD3 R4, R4, 0x1, RZ ;  /* 0x0000000104045810 */ /* 0x000fe40007ffe0ff */
[----:B------:R-:W-:Y:S02]  /*0660*/  ISETP.GE.U32.AND P5, PT, R18, R5, PT ;  /* 0x000000051200720c */ /* 0x000fe40003fa6070 */
[----:B------:R-:W-:Y:S01]  /*0670*/  LOP3.LUT R12, R0, c[0x0][0x178], RZ, 0x3c, !PT ;  /* 0x00005e00000c7a12 */ /* 0x000fe200078e3cff */
[----:B------:R-:W-:Y:S01]  /*0680*/  @!P1 IMAD.MOV R9, RZ, RZ, -R9 ;  /* 0x000000ffff099224 */ /* 0x000fe200078e0a09 */
[----:B------:R-:W-:Y:S02]  /*0690*/  @P4 IADD3 R6, R6, 0x1, RZ ;  /* 0x0000000106064810 */ /* 0x000fe40007ffe0ff */
[----:B------:R-:W-:Y:S01]  /*06a0*/  @!P0 IADD3 R2, R2, 0x1, RZ ;  /* 0x0000000102028810 */ /* 0x000fe20007ffe0ff */
[----:B------:R-:W-:Y:S01]  /*06b0*/  @!P6 IMAD.MOV R13, RZ, RZ, -R13 ;  /* 0x000000ffff0de224 */ /* 0x000fe200078e0a0d */
[----:B------:R-:W-:-:S02]  /*06c0*/  ISETP.GE.AND P4, PT, R12, RZ, PT ;  /* 0x000000ff0c00720c */ /* 0x000fc40003f86270 */
[----:B------:R-:W-:Y:S02]  /*06d0*/  @!P3 IADD3 R3, R3, 0x1, RZ ;  /* 0x000000010303b810 */ /* 0x000fe40007ffe0ff */
[----:B------:R-:W-:Y:S02]  /*06e0*/  ISETP.GE.AND P0, PT, R14, RZ, PT ;  /* 0x000000ff0e00720c */ /* 0x000fe40003f06270 */
[----:B------:R-:W-:Y:S02]  /*06f0*/  @P2 IADD3 R2, R2, 0x1, RZ ;  /* 0x0000000102022810 */ /* 0x000fe40007ffe0ff */
[----:B------:R-:W-:Y:S02]  /*0700*/  ISETP.GE.AND P3, PT, R16, RZ, PT ;  /* 0x000000ff1000720c */ /* 0x000fe40003f66270 */
[----:B------:R-:W-:Y:S01]  /*0710*/  ISETP.GE.AND P6, PT, R10, RZ, PT ;  /* 0x000000ff0a00720c */ /* 0x000fe20003fc6270 */
[----:B------:R-:W-:Y:S01]  /*0720*/  IMAD.MOV.U32 R12, RZ, RZ, R2 ;  /* 0x000000ffff0c7224 */ /* 0x000fe200078e0002 */
[----:B------:R-:W-:-:S02]  /*0730*/  ISETP.GE.AND P2, PT, R17, RZ, PT ;  /* 0x000000ff1100720c */ /* 0x000fc40003f46270 */
[----:B------:R-:W-:Y:S01]  /*0740*/  ISETP.GE.AND P1, PT, R15, RZ, PT ;  /* 0x000000ff0f00720c */ /* 0x000fe20003f26270 */
[----:B------:R-:W-:Y:S01]  /*0750*/  @!P4 IMAD.MOV R12, RZ, RZ, -R12 ;  /* 0x000000ffff0cc224 */ /* 0x000fe200078e0a0c */
[----:B------:R-:W-:Y:S01]  /*0760*/  @P5 IADD3 R3, R3, 0x1, RZ ;  /* 0x0000000103035810 */ /* 0x000fe20007ffe0ff */
[----:B------:R-:W-:Y:S01]  /*0770*/  @!P0 IMAD.MOV R8, RZ, RZ, -R8 ;  /* 0x000000ffff088224 */ /* 0x000fe200078e0a08 */
[----:B------:R-:W-:Y:S02]  /*0780*/  ISETP.NE.AND P5, PT, RZ, c[0x0][0x178], PT ;  /* 0x00005e00ff007a0c */ /* 0x000fe40003fa5270 */
[----:B------:R-:W-:Y:S01]  /*0790*/  LOP3.LUT R5, RZ, c[0x0][0x178], RZ, 0x33, !PT ;  /* 0x00005e00ff057a12 */ /* 0x000fe200078e33ff */
[----:B------:R-:W-:Y:S01]  /*07a0*/  IMAD.MOV.U32 R10, RZ, RZ, R3 ;  /* 0x000000ffff0a7224 */ /* 0x000fe200078e0003 */
[----:B------:R-:W-:Y:S01]  /*07b0*/  ISETP.GE.AND P0, PT, R0, c[0x0][0x17c], PT ;  /* 0x00005f0000007a0c */ /* 0x000fe20003f06270 */
[----:B------:R-:W-:Y:S01]  /*07c0*/  @!P3 IMAD.MOV R4, RZ, RZ, -R4 ;  /* 0x000000ffff04b224 */ /* 0x000fe200078e0a04 */
[C---:B------:R-:W-:Y:S01]  /*07d0*/  SEL R14, R5.reuse, R9, !P5 ;  /* 0x00000009050e7207 */ /* 0x040fe20006800000 */
[----:B------:R-:W-:Y:S01]  /*07e0*/  @!P6 IMAD.MOV R7, RZ, RZ, -R7 ;  /* 0x000000ffff07e224 */ /* 0x000fe200078e0a07 */
[C---:B------:R-:W-:Y:S01]  /*07f0*/  SEL R2, R5.reuse, R13, !P5 ;  /* 0x0000000d05027207 */ /* 0x040fe20006800000 */
[----:B------:R-:W-:Y:S01]  /*0800*/  @!P2 IMAD.MOV R6, RZ, RZ, -R6 ;  /* 0x000000ffff06a224 */ /* 0x000fe200078e0a06 */
[C---:B------:R-:W-:Y:S01]  /*0810*/  SEL R12, R5.reuse, R12, !P5 ;  /* 0x0000000c050c7207 */ /* 0x040fe20006800000 */
[----:B------:R-:W-:Y:S01]  /*0820*/  @!P1 IMAD.MOV R10, RZ, RZ, -R10 ;  /* 0x000000ffff0a9224 */ /* 0x000fe200078e0a0a */
[C---:B------:R-:W-:Y:S01]  /*0830*/  SEL R16, R5.reuse, R8, !P5 ;  /* 0x0000000805107207 */ /* 0x040fe20006800000 */
[----:B------:R-:W-:Y:S01]  /*0840*/  IMAD.HI R9, R14, 0x66666667, RZ ;  /* 0x666666670e097827 */ /* 0x000fe200078e02ff */
[----:B------:R-:W-:-:S02]  /*0850*/  SEL R3, R5, R4, !P5 ;  /* 0x0000000405037207 */ /* 0x000fc40006800000 */
[C---:B------:R-:W-:Y:S01]  /*0860*/  SEL R26, R5.reuse, R7, !P5 ;  /* 0x00000007051a7207 */ /* 0x040fe20006800000 */
[----:B------:R-:W-:Y:S01]  /*0870*/  IMAD.HI R7, R2, 0x66666667, RZ ;  /* 0x6666666702077827 */ /* 0x000fe200078e02ff */
[C---:B------:R-:W-:Y:S02]  /*0880*/  SEL R8, R5.reuse, R6, !P5 ;  /* 0x0000000605087207 */ /* 0x040fe40006800000 */
[----:B------:R-:W-:Y:S01]  /*0890*/  SEL R4, R5, R10, !P5 ;  /* 0x0000000a05047207 */ /* 0x000fe20006800000 */
[----:B------:R-:W-:Y:S01]  /*08a0*/  IMAD.HI R6, R12, 0x66666667, RZ ;  /* 0x666666670c067827 */ /* 0x000fe200078e02ff */
[----:B------:R-:W-:Y:S02]  /*08b0*/  SHF.R.U32.HI R18, RZ, 0x1f, R9 ;  /* 0x0000001fff127819 */ /* 0x000fe40000011609 */
[----:B------:R-:W-:Y:S01]  /*08c0*/  SHF.R.U32.HI R10, RZ, 0x1f, R7 ;  /* 0x0000001fff0a7819 */ /* 0x000fe20000011607 */
[----:B------:R-:W-:Y:S01]  /*08d0*/  IMAD.HI R17, R3, 0x66666667, RZ ;  /* 0x6666666703117827 */ /* 0x000fe200078e02ff */
[----:B------:R-:W-:-:S02]  /*08e0*/  SHF.R.U32.HI R5, RZ, 0x1f, R6 ;  /* 0x0000001fff057819 */ /* 0x000fc40000011606 */
[----:B------:R-:W-:Y:S01]  /*08f0*/  LEA.HI.SX32 R9, R9, R18, 0x17 ;  /* 0x0000001209097211 */ /* 0x000fe200078fbaff */
[----:B------:R-:W-:Y:S01]  /*0900*/  IMAD.HI R19, R4, 0x66666667, RZ ;  /* 0x6666666704137827 */ /* 0x000fe200078e02ff */
[----:B------:R-:W-:Y:S02]  /*0910*/  LEA.HI.SX32 R5, R6, R5, 0x17 ;  /* 0x0000000506057211 */ /* 0x000fe400078fbaff */
[----:B------:R-:W-:Y:S01]  /*0920*/  LEA.HI.SX32 R7, R7, R10, 0x17 ;  /* 0x0000000a07077211 */ /* 0x000fe200078fbaff */
        /* <DEDUP_REMOVED lines=9> */
[----:B------:R-:W-:Y:S01]  /*09c0*/  IMAD R18, R18, -0x500, R3 ;  /* 0xfffffb0012127824 */ /* 0x000fe200078e0203 */
[----:B------:R-:W-:Y:S01]  /*09d0*/  SHF.R.U32.HI R13, RZ, 0x1f, R10 ;  /* 0x0000001fff0d7819 */ /* 0x000fe2000001160a */
[----:B------:R-:W-:Y:S01]  /*09e0*/  IMAD R32, R19, -0x500, R4 ;  /* 0xfffffb0013207824 */ /* 0x000fe200078e0204 */
[----:B------:R-:W-:Y:S01]  /*09f0*/  SHF.R.U32.HI R6, RZ, 0x1f, R15 ;  /* 0x0000001fff067819 */ /* 0x000fe2000001160f */
[----:B------:R-:W-:Y:S01]  /*0a00*/  IMAD R12, R5, -0x500, R12 ;  /* 0xfffffb00050c7824 */ /* 0x000fe200078e020c */
[----:B------:R-:W-:Y:S01]  /*0a10*/  LEA.HI.SX32 R13, R10, R13, 0x17 ;  /* 0x0000000d0a0d7211 */ /* 0x000fe200078fbaff */
[----:B------:R-:W-:Y:S01]  /*0a20*/  IMAD R10, R7, -0x500, R2 ;  /* 0xfffffb00070a7824 */ /* 0x000fe200078e0202 */
[----:B------:R-:W-:Y:S01]  /*0a30*/  LEA.HI.SX32 R15, R15, R6, 0x17 ;  /* 0x000000060f0f7211 */ /* 0x000fe200078fbaff */
[----:B------:R-:W-:Y:S01]  /*0a40*/  CS2R R4, SRZ ;  /* 0x0000000000047805 */ /* 0x000fe2000001ff00 */
[----:B------:R-:W-:Y:S01]  /*0a50*/  PRMT R24, RZ, 0x7610, R24 ;  /* 0x00007610ff187816 */ /* 0x000fe20000000018 */
[----:B------:R-:W-:Y:S01]  /*0a60*/  CS2R R6, SRZ ;  /* 0x0000000000067805 */ /* 0x000fe2000001ff00 */
[----:B------:R-:W-:-:S04]  /*0a70*/  IMAD.WIDE R30, R18, R29, c[0x0][0x168] ;  /* 0x00005a00121e7625 */ /* 0x000fc800078e021d */
[-C--:B------:R-:W-:Y:S01]  /*0a80*/  IMAD.WIDE R32, R32, R29.reuse, c[0x0][0x168] ;  /* 0x00005a0020207625 */ /* 0x080fe200078e021d */
[----:B------:R0:W2:Y:S03]  /*0a90*/  @!P0 LDG.E.EL.U16 R25, [R30.64] ;  /* 0x000000041e198981 */ /* 0x0000a6000c2e1500 */
[-C--:B------:R-:W-:Y:S01]  /*0aa0*/  IMAD.WIDE R2, R0, R29.reuse, c[0x0][0x160] ;  /* 0x0000580000027625 */ /* 0x080fe200078e021d */
[----:B------:R-:W3:Y:S03]  /*0ab0*/  @!P0 LDG.E.EL.U16 R24, [R32.64] ;  /* 0x0000000420188981 */ /* 0x000ee6000c2e1500 */
[----:B------:R-:W-:Y:S01]  /*0ac0*/  IMAD R14, R9, -0x500, R14 ;  /* 0xfffffb00090e7824 */ /* 0x000fe200078e020e */
[----:B------:R-:W-:Y:S01]  /*0ad0*/  PRMT R21, RZ, 0x7610, R21 ;  /* 0x00007610ff157816 */ /* 0x000fe20000000015 */
[----:B------:R-:W-:Y:S01]  /*0ae0*/  IMAD R8, R15, -0x500, R8 ;  /* 0xfffffb000f087824 */ /* 0x000fe200078e0208 */
[----:B------:R-:W4:Y:S01]  /*0af0*/  @!P0 LDG.E.EL.128 R4, [R2.64] ;  /* 0x0000000402048981 */ /* 0x000f22000c2e1d00 */
[----:B------:R-:W-:Y:S01]  /*0b00*/  IMAD R16, R11, -0x500, R16 ;  /* 0xfffffb000b107824 */ /* 0x000fe200078e0210 */
[----:B------:R-:W-:Y:S01]  /*0b10*/  PRMT R22, RZ, 0x7610, R22 ;  /* 0x00007610ff167816 */ /* 0x000fe20000000016 */
[----:B------:R-:W-:Y:S01]  /*0b20*/  IMAD R26, R13, -0x500, R26 ;  /* 0xfffffb000d1a7824 */ /* 0x000fe200078e021a */
[----:B------:R-:W-:Y:S01]  /*0b30*/  PRMT R20, RZ, 0x7610, R20 ;  /* 0x00007610ff147816 */ /* 0x000fe20000000014 */
[----:B------:R-:W-:Y:S01]  /*0b40*/  IMAD.WIDE R10, R10, R29, c[0x0][0x168] ;  /* 0x00005a000a0a7625 */ /* 0x000fe200078e021d */
[----:B------:R-:W-:-:S03]  /*0b50*/  PRMT R19, RZ, 0x7610, R19 ;  /* 0x00007610ff137816 */ /* 0x000fc60000000013 */
[-C--:B------:R-:W-:Y:S01]  /*0b60*/  IMAD.WIDE R12, R12, R29.reuse, c[0x0][0x168] ;  /* 0x00005a000c0c7625 */ /* 0x080fe200078e021d */
[----:B------:R-:W-:Y:S01]  /*0b70*/  PRMT R18, RZ, 0x7610, R18 ;  /* 0x00007610ff127816 */ /* 0x000fe20000000012 */
[----:B------:R1:W5:Y:S02]  /*0b80*/  @!P0 LDG.E.EL.U16 R23, [R10.64] ;  /* 0x000000040a178981 */ /* 0x000364000c2e1500 */
[-C--:B------:R-:W-:Y:S02]  /*0b90*/  IMAD.WIDE R14, R14, R29.reuse, c[0x0][0x168] ;  /* 0x00005a000e0e7625 */ /* 0x080fe400078e021d */
[----:B------:R1:W2:Y:S02]  /*0ba0*/  @!P0 LDG.E.EL.U16 R21, [R12.64] ;  /* 0x000000040c158981 */ /* 0x0002a4000c2e1500 */
[-C--:B0-----:R-:W-:Y:S02]  /*0bb0*/  IMAD.WIDE R30, R8, R29.reuse, c[0x0][0x168] ;  /* 0x00005a00081e7625 */ /* 0x081fe400078e021d */
[----:B------:R0:W2:Y:S02]  /*0bc0*/  @!P0 LDG.E.EL.U16 R22, [R14.64] ;  /* 0x000000040e168981 */ /* 0x0000a4000c2e1500 */
[-C--:B------:R-:W-:Y:S01]  /*0bd0*/  IMAD.WIDE R16, R16, R29.reuse, c[0x0][0x168] ;  /* 0x00005a0010107625 */ /* 0x080fe200078e021d */
[----:B------:R-:W-:Y:S01]  /*0be0*/  CS2R R8, SRZ ;  /* 0x0000000000087805 */ /* 0x000fe2000001ff00 */
[----:B------:R-:W2:Y:S02]  /*0bf0*/  @!P0 LDG.E.EL.U16 R20, [R30.64] ;  /* 0x000000041e148981 */ /* 0x000ea4000c2e1500 */
[-C--:B------:R-:W-:Y:S01]  /*0c00*/  IMAD.WIDE R26, R26, R29.reuse, c[0x0][0x168] ;  /* 0x00005a001a1a7625 */ /* 0x080fe200078e021d */
[----:B-1----:R-:W-:Y:S01]  /*0c10*/  CS2R R10, SRZ ;  /* 0x00000000000a7805 */ /* 0x002fe2000001ff00 */
[----:B------:R3:W2:Y:S02]  /*0c20*/  @!P0 LDG.E.EL.U16 R19, [R16.64] ;  /* 0x0000000410138981 */ /* 0x0006a4000c2e1500 */
[----:B------:R-:W-:-:S02]  /*0c30*/  IMAD.WIDE R28, R0, R29, c[0x0][0x170] ;  /* 0x00005c00001c7625 */ /* 0x000fc400078e021d */
[----:B------:R-:W2:Y:S04]  /*0c40*/  @!P0 LDG.E.EL.U16 R18, [R26.64] ;  /* 0x000000041a128981 */ /* 0x000ea8000c2e1500 */
[----:B------:R-:W2:Y:S01]  /*0c50*/  @!P0 LDG.E.EL.128 R8, [R28.64] ;  /* 0x000000041c088981 */ /* 0x000ea2000c2e1d00 */
[----:B---3--:R-:W-:Y:S02]  /*0c60*/  HADD2.F32 R17, -RZ, R24.H0_H0 ;  /* 0x20000018ff117230 */ /* 0x008fe40000004100 */
[--C-:B----4-:R-:W-:Y:S02]  /*0c70*/  HADD2.F32 R32, -RZ, R7.reuse.H1_H1 ;  /* 0x30000007ff207230 */ /* 0x110fe40000004100 */
[----:B------:R-:W-:Y:S02]  /*0c80*/  HADD2.F32 R0, -RZ, R7.H0_H0 ;  /* 0x20000007ff007230 */ /* 0x000fe40000004100 */
[----:B------:R-:W-:-:S02]  /*0c90*/  HADD2.F32 R7, -RZ, R4.H0_H0 ;  /* 0x20000004ff077230 */ /* 0x000fc40000004100 */
[----:B------:R-:W-:Y:S01]  /*0ca0*/  HADD2.F32 R12, -RZ, R4.H1_H1 ;  /* 0x30000004ff0c7230 */ /* 0x000fe20000004100 */
[----:B------:R-:W-:Y:S01]  /*0cb0*/  FADD R4, R32, R17 ;  /* 0x0000001120047221 */ /* 0x000fe20000000000 */
[--C-:B------:R-:W-:Y:S02]  /*0cc0*/  HADD2.F32 R13, -RZ, R5.reuse.H0_H0 ;  /* 0x20000005ff0d7230 */ /* 0x100fe40000004100 */
[----:B0-----:R-:W-:Y:S02]  /*0cd0*/  HADD2.F32 R14, -RZ, R5.H1_H1 ;  /* 0x30000005ff0e7230 */ /* 0x001fe40000004100 */
[--C-:B------:R-:W-:Y:S02]  /*0ce0*/  HADD2.F32 R15, -RZ, R6.reuse.H0_H0 ;  /* 0x20000006ff0f7230 */ /* 0x100fe40000004100 */
[----:B------:R-:W-:Y:S02]  /*0cf0*/  HADD2.F32 R16, -RZ, R6.H1_H1 ;  /* 0x30000006ff107230 */ /* 0x000fe40000004100 */
[----:B-----5:R-:W-:-:S02]  /*0d00*/  HADD2.F32 R5, -RZ, R23.H0_H0 ;  /* 0x20000017ff057230 */ /* 0x020fc40000004100 */
[----:B--2---:R-:W-:Y:S02]  /*0d10*/  HADD2.F32 R6, -RZ, R21.H0_H0 ;  /* 0x20000015ff067230 */ /* 0x004fe40000004100 */
[----:B------:R-:W-:Y:S02]  /*0d20*/  HADD2.F32 R22, -RZ, R22.H0_H0 ;  /* 0x20000016ff167230 */ /* 0x000fe40000004100 */
[----:B------:R-:W-:Y:S02]  /*0d30*/  HADD2.F32 R17, -RZ, R20.H0_H0 ;  /* 0x20000014ff117230 */ /* 0x000fe40000004100 */
[----:B------:R-:W-:Y:S02]  /*0d40*/  HADD2.F32 R25, -RZ, R25.H0_H0 ;  /* 0x20000019ff197230 */ /* 0x000fe40000004100 */
[----:B------:R-:W-:Y:S01]  /*0d50*/  HADD2.F32 R19, -RZ, R19.H0_H0 ;  /* 0x20000013ff137230 */ /* 0x000fe20000004100 */
[----:B------:R-:W-:Y:S01]  /*0d60*/  FADD R5, R12, R5 ;  /* 0x000000050c057221 */ /* 0x000fe20000000000 */
[----:B------:R-:W-:Y:S01]  /*0d70*/  FADD R7, R7, R6 ;  /* 0x0000000607077221 */ /* 0x000fe20000000000 */
[----:B------:R-:W-:Y:S01]  /*0d80*/  HADD2.F32 R18, -RZ, R18.H0_H0 ;  /* 0x20000012ff127230 */ /* 0x000fe20000004100 */
[----:B------:R-:W-:Y:S01]  /*0d90*/  FADD R22, R13, R22 ;  /* 0x000000160d167221 */ /* 0x000fe20000000000 */
[----:B------:R-:W-:Y:S01]  /*0da0*/  FADD R16, R16, R17 ;  /* 0x0000001110107221 */ /* 0x000fe20000000000 */
[----:B------:R-:W-:-:S02]  /*0db0*/  HADD2.F32 R6, -RZ, R8.H1_H1 ;  /* 0x30000008ff067230 */ /* 0x000fc40000004100 */
[----:B------:R-:W-:Y:S02]  /*0dc0*/  HADD2.F32 R12, -RZ, R9.H1_H1 ;  /* 0x30000009ff0c7230 */ /* 0x000fe40000004100 */
[----:B------:R-:W-:Y:S02]  /*0dd0*/  HADD2.F32 R13, -RZ, R10.H1_H1 ;  /* 0x3000000aff0d7230 */ /* 0x000fe40000004100 */
[----:B------:R-:W-:Y:S01]  /*0de0*/  HADD2.F32 R17, -RZ, R11.H1_H1 ;  /* 0x3000000bff117230 */ /* 0x000fe20000004100 */
[----:B------:R-:W-:Y:S01]  /*0df0*/  FADD R0, R0, R25 ;  /* 0x0000001900007221 */ /* 0x000fe20000000000 */
[----:B------:R-:W-:Y:S01]  /*0e00*/  HADD2.F32 R8, -RZ, R8.H0_H0 ;  /* 0x20000008ff087230 */ /* 0x000fe20000004100 */
[----:B------:R-:W-:Y:S01]  /*0e10*/  FADD R19, R14, R19 ;  /* 0x000000130e137221 */ /* 0x000fe20000000000 */
[----:B------:R-:W-:Y:S01]  /*0e20*/  HADD2.F32 R9, -RZ, R9.H0_H0 ;  /* 0x20000009ff097230 */ /* 0x000fe20000004100 */
[----:B------:R-:W-:Y:S01]  /*0e30*/  FADD R15, R15, R18 ;  /* 0x000000120f0f7221 */ /* 0x000fe20000000000 */
[----:B------:R-:W-:-:S02]  /*0e40*/  HADD2.F32 R10, -RZ, R10.H0_H0 ;  /* 0x2000000aff0a7230 */ /* 0x000fc40000004100 */
[----:B------:R-:W-:Y:S01]  /*0e50*/  HADD2.F32 R11, -RZ, R11.H0_H0 ;  /* 0x2000000bff0b7230 */ /* 0x000fe20000004100 */
[----:B------:R-:W-:Y:S01]  /*0e60*/  FFMA R7, R8, 0.125, R7 ;  /* 0x3e00000008077823 */ /* 0x000fe20000000007 */
[----:B------:R-:W-:Y:S01]  /*0e70*/  FFMA R6, R6, 0.125, R5 ;  /* 0x3e00000006067823 */ /* 0x000fe20000000005 */
[----:B------:R-:W-:Y:S01]  /*0e80*/  FFMA R9, R9, 0.125, R22 ;  /* 0x3e00000009097823 */ /* 0x000fe20000000016 */
[----:B------:R-:W-:Y:S01]  /*0e90*/  FFMA R12, R12, 0.125, R19 ;  /* 0x3e0000000c0c7823 */ /* 0x000fe20000000013 */
[----:B------:R-:W-:Y:S01]  /*0ea0*/  FFMA R10, R10, 0.125, R15 ;  /* 0x3e0000000a0a7823 */ /* 0x000fe2000000000f */
[----:B------:R-:W-:Y:S01]  /*0eb0*/  FFMA R13, R13, 0.125, R16 ;  /* 0x3e0000000d0d7823 */ /* 0x000fe20000000010 */
[----:B------:R-:W-:Y:S01]  /*0ec0*/  FFMA R0, R11, 0.125, R0 ;  /* 0x3e0000000b007823 */ /* 0x000fe20000000000 */
[----:B------:R-:W-:Y:S01]  /*0ed0*/  FFMA R17, R17, 0.125, R4 ;  /* 0x3e00000011117823 */ /* 0x000fe20000000004 */
[----:B------:R-:W-:Y:S02]  /*0ee0*/  F2FP.F16.F32.PACK_AB R8, R6, R7 ;  /* 0x000000070608723e */ /* 0x000fe400000000ff */
[----:B------:R-:W-:-:S02]  /*0ef0*/  F2FP.F16.F32.PACK_AB R9, R12, R9 ;  /* 0x000000090c09723e */ /* 0x000fc400000000ff */
[----:B------:R-:W-:Y:S02]  /*0f00*/  F2FP.F16.F32.PACK_AB R10, R13, R10 ;  /* 0x0000000a0d0a723e */ /* 0x000fe400000000ff */
[----:B------:R-:W-:Y:S01]  /*0f10*/  F2FP.F16.F32.PACK_AB R11, R17, R0 ;  /* 0x00000000110b723e */ /* 0x000fe200000000ff */
[----:B------:R-:W-:Y:S06]  /*0f20*/  @P0 EXIT ;  /* 0x000000000000094d */ /* 0x000fec0003800000 */
[----:B------:R-:W-:Y:S01]  /*0f30*/  STG.E.128 [R2.64], R8 ;  /* 0x0000000802007986 */ /* 0x000fe2000c101d04 */
[----:B------:R-:W-:Y:S05]  /*0f40*/  EXIT ;  /* 0x000000000000794d */ /* 0x000fea0003800000 */
.L_x_0:
[----:B------:R-:W-:-:S00]  /*0f50*/  BRA `(.L_x_0) ;  /* 0xfffffff000007947 */ /* 0x000fc0000383ffff */
[----:B------:R-:W-:-:S00]  /*0f60*/  NOP ;  /* 0x0000000000007918 */ /* 0x000fc00000000000 */
        /* <DEDUP_REMOVED lines=9> */
.L_x_1:
